	.headerflags	@"EF_CUDA_TEXMODE_UNIFIED EF_CUDA_64BIT_ADDRESS EF_CUDA_ACCELERATORS EF_CUDA_SM90 EF_CUDA_VIRTUAL_SM(EF_CUDA_SM90)"
	.elftype	@"ET_EXEC"


//--------------------- .nv.info                  --------------------------
	.section	.nv.info,"",@"SHT_CUDA_INFO"
	.align	4


	//----- nvinfo : EIATTR_REGCOUNT
	.align		4
        /*0000*/ 	.byte	0x04, 0x2f
        /*0002*/ 	.short	(.L_1 - .L_0)
	.align		4
.L_0:
        /*0004*/ 	.word	index@(triton_poi_fused_gt_mul_sub_sum_1)
        /*0008*/ 	.word	0x0000001c


	//----- nvinfo : EIATTR_MIN_STACK_SIZE
	.align		4
.L_1:
        /*000c*/ 	.byte	0x04, 0x12
        /*000e*/ 	.short	(.L_3 - .L_2)
	.align		4
.L_2:
        /*0010*/ 	.word	index@(triton_poi_fused_gt_mul_sub_sum_1)
        /*0014*/ 	.word	0x00000000


	//----- nvinfo : EIATTR_FRAME_SIZE
	.align		4
.L_3:
        /*0018*/ 	.byte	0x04, 0x11
        /*001a*/ 	.short	(.L_5 - .L_4)
	.align		4
.L_4:
        /*001c*/ 	.word	index@(triton_poi_fused_gt_mul_sub_sum_1)
        /*0020*/ 	.word	0x00000000


	//----- nvinfo : EIATTR_MIN_STACK_SIZE
	.align		4
.L_5:
        /*0024*/ 	.byte	0x04, 0x12
        /*0026*/ 	.short	(.L_7 - .L_6)
	.align		4
.L_6:
        /*0028*/ 	.word	index@(triton_poi_fused_gt_mul_sub_sum_1)
        /*002c*/ 	.word	0x00000000
.L_7:


//--------------------- .nv.info.triton_poi_fused_gt_mul_sub_sum_1 --------------------------
	.section	.nv.info.triton_poi_fused_gt_mul_sub_sum_1,"",@"SHT_CUDA_INFO"
	.sectionflags	@""
	.align	4


	//----- nvinfo : EIATTR_CUDA_API_VERSION
	.align		4
        /*0000*/ 	.byte	0x04, 0x37
        /*0002*/ 	.short	(.L_9 - .L_8)
.L_8:
        /*0004*/ 	.word	0x0000007c


	//----- nvinfo : EIATTR_KPARAM_INFO
	.align		4
.L_9:
        /*0008*/ 	.byte	0x04, 0x17
        /*000a*/ 	.short	(.L_11 - .L_10)
.L_10:
        /*000c*/ 	.word	0x00000000
        /*0010*/ 	.short	0x0003
        /*0012*/ 	.short	0x0018
        /*0014*/ 	.byte	0x00, 0xf0, 0x11, 0x00


	//----- nvinfo : EIATTR_KPARAM_INFO
	.align		4
.L_11:
        /*0018*/ 	.byte	0x04, 0x17
        /*001a*/ 	.short	(.L_13 - .L_12)
.L_12:
        /*001c*/ 	.word	0x00000000
        /*0020*/ 	.short	0x0002
        /*0022*/ 	.short	0x0010
        /*0024*/ 	.byte	0x00, 0xf4, 0x21, 0x00


	//----- nvinfo : EIATTR_KPARAM_INFO
	.align		4
.L_13:
        /*0028*/ 	.byte	0x04, 0x17
        /*002a*/ 	.short	(.L_15 - .L_14)
.L_14:
        /*002c*/ 	.word	0x00000000
        /*0030*/ 	.short	0x0001
        /*0032*/ 	.short	0x0008
        /*0034*/ 	.byte	0x00, 0xf4, 0x21, 0x00


	//----- nvinfo : EIATTR_KPARAM_INFO
	.align		4
.L_15:
        /*0038*/ 	.byte	0x04, 0x17
        /*003a*/ 	.short	(.L_17 - .L_16)
.L_16:
        /*003c*/ 	.word	0x00000000
        /*0040*/ 	.short	0x0000
        /*0042*/ 	.short	0x0000
        /*0044*/ 	.byte	0x00, 0xf4, 0x21, 0x00


	//----- nvinfo : EIATTR_SPARSE_MMA_MASK
	.align		4
.L_17:
        /*0048*/ 	.byte	0x03, 0x50
        /*004a*/ 	.short	0x0000


	//----- nvinfo : EIATTR_MAXREG_COUNT
	.align		4
        /*004c*/ 	.byte	0x03, 0x1b
        /*004e*/ 	.short	0x00ff


	//----- nvinfo : EIATTR_EXIT_INSTR_OFFSETS
	.align		4
        /*0050*/ 	.byte	0x04, 0x1c
        /*0052*/ 	.short	(.L_19 - .L_18)


	//   ....[0]....
.L_18:
        /*0054*/ 	.word	0x00000500


	//   ....[1]....
        /*0058*/ 	.word	0x00000550


	//----- nvinfo : EIATTR_REQNTID
	.align		4
.L_19:
        /*005c*/ 	.byte	0x04, 0x10
        /*005e*/ 	.short	(.L_21 - .L_20)
.L_20:
        /*0060*/ 	.word	0x00000020
        /*0064*/ 	.word	0x00000001
        /*0068*/ 	.word	0x00000001


	//----- nvinfo : EIATTR_CBANK_PARAM_SIZE
	.align		4
.L_21:
        /*006c*/ 	.byte	0x03, 0x19
        /*006e*/ 	.short	0x001c


	//----- nvinfo : EIATTR_PARAM_CBANK
	.align		4
        /*0070*/ 	.byte	0x04, 0x0a
        /*0072*/ 	.short	(.L_23 - .L_22)
	.align		4
.L_22:
        /*0074*/ 	.word	index@(.nv.constant0.triton_poi_fused_gt_mul_sub_sum_1)
        /*0078*/ 	.short	0x0210
        /*007a*/ 	.short	0x001c


	//----- nvinfo : EIATTR_SW_WAR
	.align		4
.L_23:
        /*007c*/ 	.byte	0x04, 0x36
        /*007e*/ 	.short	(.L_25 - .L_24)
.L_24:
        /*0080*/ 	.word	0x00000008
.L_25:


//--------------------- .nv.callgraph             --------------------------
	.section	.nv.callgraph,"",@"SHT_CUDA_CALLGRAPH"
	.align	4
	.sectionentsize	8
	.align		4
        /*0000*/ 	.word	0x00000000
	.align		4
        /*0004*/ 	.word	0xffffffff
	.align		4
        /*0008*/ 	.word	0x00000000
	.align		4
        /*000c*/ 	.word	0xfffffffe
	.align		4
        /*0010*/ 	.word	0x00000000
	.align		4
        /*0014*/ 	.word	0xfffffffd
	.align		4
        /*0018*/ 	.word	0x00000000
	.align		4
        /*001c*/ 	.word	0xfffffffc


//--------------------- .text.triton_poi_fused_gt_mul_sub_sum_1 --------------------------
	.section	.text.triton_poi_fused_gt_mul_sub_sum_1,"ax",@progbits
	.align	128
        .global         triton_poi_fused_gt_mul_sub_sum_1
        .type           triton_poi_fused_gt_mul_sub_sum_1,@function
        .size           triton_poi_fused_gt_mul_sub_sum_1,(.L_x_1 - triton_poi_fused_gt_mul_sub_sum_1)
        .other          triton_poi_fused_gt_mul_sub_sum_1,@"STO_CUDA_ENTRY STV_DEFAULT"
triton_poi_fused_gt_mul_sub_sum_1:
.text.triton_poi_fused_gt_mul_sub_sum_1:
[----:B------:R-:W0:Y:S01]  /*0000*/  LDC R1, c[0x0][0x28] ;  /* 0x00000a00ff017b82 */ /* 0x000e220000000800 */
[----:B------:R-:W1:Y:S07]  /*0010*/  S2R R0, SR_TID.X ;  /* 0x0000000000007919 */ /* 0x000e6e0000002100 */
[----:B------:R-:W2:Y:S01]  /*0020*/  LDC.64 R2, c[0x0][0x210] ;  /* 0x00008400ff027b82 */ /* 0x000ea20000000a00 */
[----:B------:R-:W-:Y:S02]  /*0030*/  CS2R R10, SRZ ;  /* 0x00000000000a7805 */ /* 0x000fe4000001ff00 */
[----:B------:R-:W-:Y:S01]  /*0040*/  CS2R R12, SRZ ;  /* 0x00000000000c7805 */ /* 0x000fe2000001ff00 */
[----:B------:R-:W3:Y:S01]  /*0050*/  S2R R7, SR_CTAID.X ;  /* 0x0000000000077919 */ /* 0x000ee20000002500 */
[----:B------:R-:W-:Y:S01]  /*0060*/  ULDC.64 UR4, c[0x0][0x208] ;  /* 0x0000820000047ab9 */ /* 0x000fe20000000a00 */
[----:B------:R-:W-:Y:S01]  /*0070*/  IMAD.MOV.U32 R6, RZ, RZ, RZ ;  /* 0x000000ffff067224 */ /* 0x000fe200078e00ff */
[----:B------:R-:W-:-:S02]  /*0080*/  CS2R R14, SRZ ;  /* 0x00000000000e7805 */ /* 0x000fc4000001ff00 */
[----:B------:R-:W-:Y:S01]  /*0090*/  CS2R R18, SRZ ;  /* 0x0000000000127805 */ /* 0x000fe2000001ff00 */
[----:B------:R-:W4:Y:S01]  /*00a0*/  LDC.64 R4, c[0x0][0x218] ;  /* 0x00008600ff047b82 */ /* 0x000f220000000a00 */
[----:B-1----:R-:W-:-:S05]  /*00b0*/  IMAD.SHL.U32 R0, R0, 0x2, RZ ;  /* 0x0000000200007824 */ /* 0x002fca00078e00ff */
[----:B------:R-:W-:-:S05]  /*00c0*/  LOP3.LUT R0, R0, 0x3e, RZ, 0xc0, !PT ;  /* 0x0000003e00007812 */ /* 0x000fca00078ec0ff */
[----:B---3--:R-:W-:Y:S02]  /*00d0*/  IMAD R7, R7, 0x40, R0 ;  /* 0x0000004007077824 */ /* 0x008fe400078e0200 */
[----:B------:R-:W-:Y:S02]  /*00e0*/  IMAD.MOV.U32 R0, RZ, RZ, RZ ;  /* 0x000000ffff007224 */ /* 0x000fe400078e00ff */
[C---:B------:R-:W-:Y:S01]  /*00f0*/  IMAD.SHL.U32 R9, R7.reuse, 0x4, RZ ;  /* 0x0000000407097824 */ /* 0x040fe200078e00ff */
[----:B------:R-:W-:-:S03]  /*0100*/  ISETP.GE.AND P0, PT, R7, 0x40, PT ;  /* 0x000000400700780c */ /* 0x000fc60003f06270 */
[----:B--2---:R-:W-:-:S04]  /*0110*/  IMAD.WIDE R2, R9, 0x4, R2 ;  /* 0x0000000409027825 */ /* 0x004fc800078e0202 */
[----:B----4-:R-:W-:Y:S01]  /*0120*/  IMAD.WIDE R4, R9, 0x4, R4 ;  /* 0x0000000409047825 */ /* 0x010fe200078e0204 */
[----:B------:R-:W-:Y:S02]  /*0130*/  CS2R R8, SRZ ;  /* 0x0000000000087805 */ /* 0x000fe4000001ff00 */
[----:B------:R-:W-:-:S03]  /*0140*/  CS2R R16, SRZ ;  /* 0x0000000000107805 */ /* 0x000fc6000001ff00 */
[----:B------:R-:W2:Y:S04]  /*0150*/  @!P0 LDG.E.EL R10, desc[UR4][R2.64+0x4] ;  /* 0x00000404020a8981 */ /* 0x000ea8000c2e1900 */
[----:B------:R-:W3:Y:S04]  /*0160*/  @!P0 LDG.E.EL R8, desc[UR4][R4.64] ;  /* 0x0000000404088981 */ /* 0x000ee8000c2e1900 */
[----:B------:R-:W4:Y:S04]  /*0170*/  @!P0 LDG.E.EL R9, desc[UR4][R4.64+0x10] ;  /* 0x0000100404098981 */ /* 0x000f28000c2e1900 */
[----:B------:R-:W5:Y:S04]  /*0180*/  @!P0 LDG.E.EL R11, desc[UR4][R2.64+0x14] ;  /* 0x00001404020b8981 */ /* 0x000f68000c2e1900 */
[----:B------:R-:W5:Y:S04]  /*0190*/  @!P0 LDG.E.EL R12, desc[UR4][R4.64+0x4] ;  /* 0x00000404040c8981 */ /* 0x000f68000c2e1900 */
[----:B------:R-:W5:Y:S01]  /*01a0*/  @!P0 LDG.E.EL R13, desc[UR4][R4.64+0x14] ;  /* 0x00001404040d8981 */ /* 0x000f62000c2e1900 */
[----:B------:R-:W-:-:S03]  /*01b0*/  CS2R R20, SRZ ;  /* 0x0000000000147805 */ /* 0x000fc6000001ff00 */
[----:B------:R-:W5:Y:S04]  /*01c0*/  @!P0 LDG.E.EL R0, desc[UR4][R2.64] ;  /* 0x0000000402008981 */ /* 0x000f68000c2e1900 */
[----:B------:R-:W5:Y:S04]  /*01d0*/  @!P0 LDG.E.EL R6, desc[UR4][R2.64+0x10] ;  /* 0x0000100402068981 */ /* 0x000f68000c2e1900 */
[----:B------:R-:W5:Y:S04]  /*01e0*/  @!P0 LDG.E.EL R14, desc[UR4][R2.64+0x8] ;  /* 0x00000804020e8981 */ /* 0x000f68000c2e1900 */
[----:B------:R-:W5:Y:S04]  /*01f0*/  @!P0 LDG.E.EL R18, desc[UR4][R2.64+0xc] ;  /* 0x00000c0402128981 */ /* 0x000f68000c2e1900 */
[----:B------:R-:W5:Y:S04]  /*0200*/  @!P0 LDG.E.EL R16, desc[UR4][R4.64+0x8] ;  /* 0x0000080404108981 */ /* 0x000f68000c2e1900 */
[----:B------:R-:W5:Y:S04]  /*0210*/  @!P0 LDG.E.EL R20, desc[UR4][R4.64+0xc] ;  /* 0x00000c0404148981 */ /* 0x000f68000c2e1900 */
[----:B------:R-:W5:Y:S04]  /*0220*/  @!P0 LDG.E.EL R15, desc[UR4][R2.64+0x18] ;  /* 0x00001804020f8981 */ /* 0x000f68000c2e1900 */
[----:B------:R1:W5:Y:S04]  /*0230*/  @!P0 LDG.E.EL R19, desc[UR4][R2.64+0x1c] ;  /* 0x00001c0402138981 */ /* 0x000368000c2e1900 */
[----:B------:R-:W5:Y:S04]  /*0240*/  @!P0 LDG.E.EL R17, desc[UR4][R4.64+0x18] ;  /* 0x0000180404118981 */ /* 0x000f68000c2e1900 */
[----:B------:R1:W5:Y:S01]  /*0250*/  @!P0 LDG.E.EL R21, desc[UR4][R4.64+0x1c] ;  /* 0x00001c0404158981 */ /* 0x000362000c2e1900 */
[----:B--2---:R-:W-:Y:S01]  /*0260*/  FADD R10, R10, R10 ;  /* 0x0000000a0a0a7221 */ /* 0x004fe20000000000 */
[----:B---3--:R-:W-:Y:S01]  /*0270*/  FADD R23, R8, -1 ;  /* 0xbf80000008177421 */ /* 0x008fe20000000000 */
[----:B----4-:R-:W-:Y:S01]  /*0280*/  FADD R25, R9, -1 ;  /* 0xbf80000009197421 */ /* 0x010fe20000000000 */
[----:B-----5:R-:W-:Y:S01]  /*0290*/  FADD R11, R11, R11 ;  /* 0x0000000b0b0b7221 */ /* 0x020fe20000000000 */
[----:B------:R-:W-:Y:S01]  /*02a0*/  FADD R9, R12, -1 ;  /* 0xbf8000000c097421 */ /* 0x000fe20000000000 */
[----:B------:R-:W-:-:S04]  /*02b0*/  FADD R8, R13, -1 ;  /* 0xbf8000000d087421 */ /* 0x000fc80000000000 */
[----:B------:R-:W-:Y:S02]  /*02c0*/  FSETP.GT.AND P2, PT, R10, R9, PT ;  /* 0x000000090a00720b */ /* 0x000fe40003f44000 */
[----:B------:R-:W-:Y:S02]  /*02d0*/  FSETP.GT.AND P1, PT, R0, R23, PT ;  /* 0x000000170000720b */ /* 0x000fe40003f24000 */
[----:B------:R-:W-:Y:S02]  /*02e0*/  FSETP.GT.AND P4, PT, R11, R8, PT ;  /* 0x000000080b00720b */ /* 0x000fe40003f84000 */
[----:B------:R-:W-:Y:S02]  /*02f0*/  FSETP.GT.AND P3, PT, R6, R25, PT ;  /* 0x000000190600720b */ /* 0x000fe40003f64000 */
[----:B------:R-:W-:Y:S02]  /*0300*/  SEL R0, RZ, 0x1fffe, !P1 ;  /* 0x0001fffeff007807 */ /* 0x000fe40004800000 */
[----:B-1----:R-:W-:Y:S01]  /*0310*/  SEL R2, RZ, 0x1fffe, !P3 ;  /* 0x0001fffeff027807 */ /* 0x002fe20005800000 */
[----:B------:R-:W-:Y:S01]  /*0320*/  FMUL R14, R14, 3 ;  /* 0x404000000e0e7820 */ /* 0x000fe20000400000 */
[----:B------:R-:W-:-:S02]  /*0330*/  SEL R9, RZ, 0x1, !P2 ;  /* 0x00000001ff097807 */ /* 0x000fc40005000000 */
[----:B------:R-:W-:Y:S01]  /*0340*/  SEL R11, RZ, 0x1, !P4 ;  /* 0x00000001ff0b7807 */ /* 0x000fe20006000000 */
[----:B------:R-:W-:Y:S01]  /*0350*/  FMUL R18, R18, 4 ;  /* 0x4080000012127820 */ /* 0x000fe20000400000 */
[----:B0-----:R-:W-:Y:S01]  /*0360*/  FADD R5, R16, -1 ;  /* 0xbf80000010057421 */ /* 0x001fe20000000000 */
[----:B------:R-:W-:Y:S01]  /*0370*/  FADD R3, R20, -1 ;  /* 0xbf80000014037421 */ /* 0x000fe20000000000 */
[----:B------:R-:W-:-:S03]  /*0380*/  IMAD.IADD R9, R0, 0x1, R9 ;  /* 0x0000000100097824 */ /* 0x000fc600078e0209 */
[----:B------:R-:W-:Y:S01]  /*0390*/  FSETP.GT.AND P1, PT, R14, R5, PT ;  /* 0x000000050e00720b */ /* 0x000fe20003f24000 */
[----:B------:R-:W-:Y:S02]  /*03a0*/  IMAD.IADD R11, R2, 0x1, R11 ;  /* 0x00000001020b7824 */ /* 0x000fe400078e020b */
[----:B------:R-:W-:Y:S01]  /*03b0*/  FMUL R15, R15, 3 ;  /* 0x404000000f0f7820 */ /* 0x000fe20000400000 */
[----:B------:R-:W-:Y:S01]  /*03c0*/  FSETP.GT.AND P2, PT, R18, R3, PT ;  /* 0x000000031200720b */ /* 0x000fe20003f44000 */
[----:B------:R-:W-:Y:S01]  /*03d0*/  FMUL R19, R19, 4 ;  /* 0x4080000013137820 */ /* 0x000fe20000400000 */
[----:B------:R-:W-:Y:S01]  /*03e0*/  FADD R4, R17, -1 ;  /* 0xbf80000011047421 */ /* 0x000fe20000000000 */
[----:B------:R-:W-:Y:S01]  /*03f0*/  FADD R2, R21, -1 ;  /* 0xbf80000015027421 */ /* 0x000fe20000000000 */
[----:B------:R-:W-:Y:S02]  /*0400*/  SEL R0, RZ, 0x4, !P1 ;  /* 0x00000004ff007807 */ /* 0x000fe40004800000 */
[----:B------:R-:W-:-:S02]  /*0410*/  SEL R5, RZ, 0x7fff8, !P2 ;  /* 0x0007fff8ff057807 */ /* 0x000fc40005000000 */
[----:B------:R-:W-:Y:S02]  /*0420*/  LOP3.LUT R9, R9, 0x3, RZ, 0xc0, !PT ;  /* 0x0000000309097812 */ /* 0x000fe400078ec0ff */
[----:B------:R-:W-:Y:S02]  /*0430*/  FSETP.GT.AND P1, PT, R15, R4, PT ;  /* 0x000000040f00720b */ /* 0x000fe40003f24000 */
[----:B------:R-:W-:Y:S02]  /*0440*/  FSETP.GT.AND P2, PT, R19, R2, PT ;  /* 0x000000021300720b */ /* 0x000fe40003f44000 */
[----:B------:R-:W-:Y:S01]  /*0450*/  IADD3 R0, R9, R5, R0 ;  /* 0x0000000509007210 */ /* 0x000fe20007ffe000 */
[----:B------:R-:W0:Y:S01]  /*0460*/  LDC.64 R2, c[0x0][0x220] ;  /* 0x00008800ff027b82 */ /* 0x000e220000000a00 */
[----:B------:R-:W-:Y:S02]  /*0470*/  SEL R4, RZ, 0x4, !P1 ;  /* 0x00000004ff047807 */ /* 0x000fe40004800000 */
[----:B------:R-:W-:-:S02]  /*0480*/  SEL R5, RZ, 0x7fff8, !P2 ;  /* 0x0007fff8ff057807 */ /* 0x000fc40005000000 */
[----:B------:R-:W-:Y:S02]  /*0490*/  LOP3.LUT R11, R11, 0x3, RZ, 0xc0, !PT ;  /* 0x000000030b0b7812 */ /* 0x000fe400078ec0ff */
[----:B------:R-:W-:Y:S02]  /*04a0*/  LOP3.LUT R0, R0, 0xf, RZ, 0xc0, !PT ;  /* 0x0000000f00007812 */ /* 0x000fe400078ec0ff */
[----:B------:R-:W-:-:S04]  /*04b0*/  IADD3 R4, R11, R5, R4 ;  /* 0x000000050b047210 */ /* 0x000fc80007ffe004 */
[----:B------:R-:W-:Y:S01]  /*04c0*/  LOP3.LUT R4, R4, 0xf, RZ, 0xc0, !PT ;  /* 0x0000000f04047812 */ /* 0x000fe200078ec0ff */
[----:B------:R-:W1:Y:S08]  /*04d0*/  POPC R0, R0 ;  /* 0x0000000000007309 */ /* 0x000e700000000000 */
[----:B------:R2:W3:Y:S01]  /*04e0*/  POPC R6, R4 ;  /* 0x0000000400067309 */ /* 0x0004e20000000000 */
[----:B0-----:R-:W-:Y:S01]  /*04f0*/  IMAD.WIDE R2, R7, 0x8, R2 ;  /* 0x0000000807027825 */ /* 0x001fe200078e0202 */
[----:B------:R-:W-:Y:S06]  /*0500*/  @P0 EXIT ;  /* 0x000000000000094d */ /* 0x000fec0003800000 */
[----:B-12---:R-:W-:Y:S02]  /*0510*/  IMAD.MOV.U32 R4, RZ, RZ, R0 ;  /* 0x000000ffff047224 */ /* 0x006fe400078e0000 */
[----:B------:R-:W-:Y:S02]  /*0520*/  IMAD.MOV.U32 R5, RZ, RZ, RZ ;  /* 0x000000ffff057224 */ /* 0x000fe400078e00ff */
[----:B------:R-:W-:-:S05]  /*0530*/  IMAD.MOV.U32 R7, RZ, RZ, RZ ;  /* 0x000000ffff077224 */ /* 0x000fca00078e00ff */
[----:B---3--:R-:W-:Y:S01]  /*0540*/  STG.E.128 desc[UR4][R2.64], R4 ;  /* 0x0000000402007986 */ /* 0x008fe2000c101d04 */
[----:B------:R-:W-:Y:S05]  /*0550*/  EXIT ;  /* 0x000000000000794d */ /* 0x000fea0003800000 */
.L_x_0:
[----:B------:R-:W-:-:S00]  /*0560*/  BRA `(.L_x_0) ;  /* 0xfffffffc00fc7947 */ /* 0x000fc0000383ffff */
[----:B------:R-:W-:-:S00]  /*0570*/  NOP ;  /* 0x0000000000007918 */ /* 0x000fc00000000000 */
        /* <DEDUP_REMOVED lines=8> */
.L_x_1:


//--------------------- .nv.constant0.triton_poi_fused_gt_mul_sub_sum_1 --------------------------
	.section	.nv.constant0.triton_poi_fused_gt_mul_sub_sum_1,"a",@progbits
	.sectionflags	@""
	.align	4
.nv.constant0.triton_poi_fused_gt_mul_sub_sum_1:
	.zero		556
